	.headerflags	@"EF_CUDA_TEXMODE_UNIFIED EF_CUDA_64BIT_ADDRESS EF_CUDA_ACCELERATORS EF_CUDA_SM90 EF_CUDA_VIRTUAL_SM(EF_CUDA_SM90)"
	.elftype	@"ET_EXEC"


//--------------------- .nv.info                  --------------------------
	.section	.nv.info,"",@"SHT_CUDA_INFO"
	.align	4


	//----- nvinfo : EIATTR_REGCOUNT
	.align		4
        /*0000*/ 	.byte	0x04, 0x2f
        /*0002*/ 	.short	(.L_3 - .L_2)
	.align		4
.L_2:
        /*0004*/ 	.word	index@(triton_poi_fused__native_batch_norm_legit_no_training_relu_21)
        /*0008*/ 	.word	0x00000020


	//----- nvinfo : EIATTR_MIN_STACK_SIZE
	.align		4
.L_3:
        /*000c*/ 	.byte	0x04, 0x12
        /*000e*/ 	.short	(.L_5 - .L_4)
	.align		4
.L_4:
        /*0010*/ 	.word	index@(triton_poi_fused__native_batch_norm_legit_no_training_relu_21)
        /*0014*/ 	.word	0x00000000


	//----- nvinfo : EIATTR_FRAME_SIZE
	.align		4
.L_5:
        /*0018*/ 	.byte	0x04, 0x11
        /*001a*/ 	.short	(.L_7 - .L_6)
	.align		4
.L_6:
        /*001c*/ 	.word	index@(triton_poi_fused__native_batch_norm_legit_no_training_relu_21)
        /*0020*/ 	.word	0x00000000


	//----- nvinfo : EIATTR_MIN_STACK_SIZE
	.align		4
.L_7:
        /*0024*/ 	.byte	0x04, 0x12
        /*0026*/ 	.short	(.L_9 - .L_8)
	.align		4
.L_8:
        /*0028*/ 	.word	index@(triton_poi_fused__native_batch_norm_legit_no_training_relu_21)
        /*002c*/ 	.word	0x00000000
.L_9:


//--------------------- .nv.info.triton_poi_fused__native_batch_norm_legit_no_training_relu_21 --------------------------
	.section	.nv.info.triton_poi_fused__native_batch_norm_legit_no_training_relu_21,"",@"SHT_CUDA_INFO"
	.sectionflags	@""
	.align	4


	//----- nvinfo : EIATTR_CUDA_API_VERSION
	.align		4
        /*0000*/ 	.byte	0x04, 0x37
        /*0002*/ 	.short	(.L_11 - .L_10)
.L_10:
        /*0004*/ 	.word	0x0000007c


	//----- nvinfo : EIATTR_KPARAM_INFO
	.align		4
.L_11:
        /*0008*/ 	.byte	0x04, 0x17
        /*000a*/ 	.short	(.L_13 - .L_12)
.L_12:
        /*000c*/ 	.word	0x00000000
        /*0010*/ 	.short	0x0007
        /*0012*/ 	.short	0x0034
        /*0014*/ 	.byte	0x00, 0xf0, 0x11, 0x00


	//----- nvinfo : EIATTR_KPARAM_INFO
	.align		4
.L_13:
        /*0018*/ 	.byte	0x04, 0x17
        /*001a*/ 	.short	(.L_15 - .L_14)
.L_14:
        /*001c*/ 	.word	0x00000000
        /*0020*/ 	.short	0x0006
        /*0022*/ 	.short	0x0030
        /*0024*/ 	.byte	0x00, 0xf0, 0x11, 0x00


	//----- nvinfo : EIATTR_KPARAM_INFO
	.align		4
.L_15:
        /*0028*/ 	.byte	0x04, 0x17
        /*002a*/ 	.short	(.L_17 - .L_16)
.L_16:
        /*002c*/ 	.word	0x00000000
        /*0030*/ 	.short	0x0005
        /*0032*/ 	.short	0x0028
        /*0034*/ 	.byte	0x00, 0xf4, 0x21, 0x00


	//----- nvinfo : EIATTR_KPARAM_INFO
	.align		4
.L_17:
        /*0038*/ 	.byte	0x04, 0x17
        /*003a*/ 	.short	(.L_19 - .L_18)
.L_18:
        /*003c*/ 	.word	0x00000000
        /*0040*/ 	.short	0x0004
        /*0042*/ 	.short	0x0020
        /*0044*/ 	.byte	0x00, 0xf4, 0x21, 0x00


	//----- nvinfo : EIATTR_KPARAM_INFO
	.align		4
.L_19:
        /*0048*/ 	.byte	0x04, 0x17
        /*004a*/ 	.short	(.L_21 - .L_20)
.L_20:
        /*004c*/ 	.word	0x00000000
        /*0050*/ 	.short	0x0003
        /*0052*/ 	.short	0x0018
        /*0054*/ 	.byte	0x00, 0xf4, 0x21, 0x00


	//----- nvinfo : EIATTR_KPARAM_INFO
	.align		4
.L_21:
        /*0058*/ 	.byte	0x04, 0x17
        /*005a*/ 	.short	(.L_23 - .L_22)
.L_22:
        /*005c*/ 	.word	0x00000000
        /*0060*/ 	.short	0x0002
        /*0062*/ 	.short	0x0010
        /*0064*/ 	.byte	0x00, 0xf4, 0x21, 0x00


	//----- nvinfo : EIATTR_KPARAM_INFO
	.align		4
.L_23:
        /*0068*/ 	.byte	0x04, 0x17
        /*006a*/ 	.short	(.L_25 - .L_24)
.L_24:
        /*006c*/ 	.word	0x00000000
        /*0070*/ 	.short	0x0001
        /*0072*/ 	.short	0x0008
        /*0074*/ 	.byte	0x00, 0xf4, 0x21, 0x00


	//----- nvinfo : EIATTR_KPARAM_INFO
	.align		4
.L_25:
        /*0078*/ 	.byte	0x04, 0x17
        /*007a*/ 	.short	(.L_27 - .L_26)
.L_26:
        /*007c*/ 	.word	0x00000000
        /*0080*/ 	.short	0x0000
        /*0082*/ 	.short	0x0000
        /*0084*/ 	.byte	0x00, 0xf4, 0x21, 0x00


	//----- nvinfo : EIATTR_SPARSE_MMA_MASK
	.align		4
.L_27:
        /*0088*/ 	.byte	0x03, 0x50
        /*008a*/ 	.short	0x0000


	//----- nvinfo : EIATTR_MAXREG_COUNT
	.align		4
        /*008c*/ 	.byte	0x03, 0x1b
        /*008e*/ 	.short	0x00ff


	//----- nvinfo : EIATTR_EXIT_INSTR_OFFSETS
	.align		4
        /*0090*/ 	.byte	0x04, 0x1c
        /*0092*/ 	.short	(.L_29 - .L_28)


	//   ....[0]....
.L_28:
        /*0094*/ 	.word	0x00001140


	//   ....[1]....
        /*0098*/ 	.word	0x000011c0


	//----- nvinfo : EIATTR_REQNTID
	.align		4
.L_29:
        /*009c*/ 	.byte	0x04, 0x10
        /*009e*/ 	.short	(.L_31 - .L_30)
.L_30:
        /*00a0*/ 	.word	0x00000100
        /*00a4*/ 	.word	0x00000001
        /*00a8*/ 	.word	0x00000001


	//----- nvinfo : EIATTR_CBANK_PARAM_SIZE
	.align		4
.L_31:
        /*00ac*/ 	.byte	0x03, 0x19
        /*00ae*/ 	.short	0x0038


	//----- nvinfo : EIATTR_PARAM_CBANK
	.align		4
        /*00b0*/ 	.byte	0x04, 0x0a
        /*00b2*/ 	.short	(.L_33 - .L_32)
	.align		4
.L_32:
        /*00b4*/ 	.word	index@(.nv.constant0.triton_poi_fused__native_batch_norm_legit_no_training_relu_21)
        /*00b8*/ 	.short	0x0210
        /*00ba*/ 	.short	0x0038


	//----- nvinfo : EIATTR_SW_WAR
	.align		4
.L_33:
        /*00bc*/ 	.byte	0x04, 0x36
        /*00be*/ 	.short	(.L_35 - .L_34)
.L_34:
        /*00c0*/ 	.word	0x00000008
.L_35:


//--------------------- .nv.callgraph             --------------------------
	.section	.nv.callgraph,"",@"SHT_CUDA_CALLGRAPH"
	.align	4
	.sectionentsize	8
	.align		4
        /*0000*/ 	.word	0x00000000
	.align		4
        /*0004*/ 	.word	0xffffffff
	.align		4
        /*0008*/ 	.word	0x00000000
	.align		4
        /*000c*/ 	.word	0xfffffffe
	.align		4
        /*0010*/ 	.word	0x00000000
	.align		4
        /*0014*/ 	.word	0xfffffffd
	.align		4
        /*0018*/ 	.word	0x00000000
	.align		4
        /*001c*/ 	.word	0xfffffffc


//--------------------- .nv.constant4             --------------------------
	.section	.nv.constant4,"a",@progbits
	.align	8
	.align		8
.nv.constant4:
        /*0000*/ 	.dword	_$_str
	.align		8
        /*0008*/ 	.dword	_$_str_$_2


//--------------------- .text.triton_poi_fused__native_batch_norm_legit_no_training_relu_21 --------------------------
	.section	.text.triton_poi_fused__native_batch_norm_legit_no_training_relu_21,"ax",@progbits
	.sectionflags	@"SHF_BARRIERS=1"
	.align	128
        .global         triton_poi_fused__native_batch_norm_legit_no_training_relu_21
        .type           triton_poi_fused__native_batch_norm_legit_no_training_relu_21,@function
        .size           triton_poi_fused__native_batch_norm_legit_no_training_relu_21,(.L_x_1 - triton_poi_fused__native_batch_norm_legit_no_training_relu_21)
        .other          triton_poi_fused__native_batch_norm_legit_no_training_relu_21,@"STO_CUDA_ENTRY STV_DEFAULT"
triton_poi_fused__native_batch_norm_legit_no_training_relu_21:
.text.triton_poi_fused__native_batch_norm_legit_no_training_relu_21:
[----:B------:R-:W0:Y:S01]  /*0000*/  LDC R1, c[0x0][0x28] ;  /* 0x00000a00ff017b82 */ /* 0x000e220000000800 */
[----:B------:R-:W1:Y:S07]  /*0010*/  S2R R3, SR_TID.X ;  /* 0x0000000000037919 */ /* 0x000e6e0000002100 */
[----:B------:R-:W2:Y:S01]  /*0020*/  LDC.64 R16, c[0x0][0x210] ;  /* 0x00008400ff107b82 */ /* 0x000ea20000000a00 */
[----:B------:R-:W-:Y:S01]  /*0030*/  ULDC.64 UR6, c[0x0][0x208] ;  /* 0x0000820000067ab9 */ /* 0x000fe20000000a00 */
[----:B------:R-:W3:Y:S01]  /*0040*/  S2R R2, SR_CTAID.Y ;  /* 0x0000000000027919 */ /* 0x000ee20000002600 */
[----:B------:R-:W4:Y:S01]  /*0050*/  S2R R0, SR_CTAID.X ;  /* 0x0000000000007919 */ /* 0x000f220000002500 */
[----:B-1----:R-:W-:Y:S01]  /*0060*/  IMAD.SHL.U32 R21, R3, 0x4, RZ ;  /* 0x0000000403157824 */ /* 0x002fe200078e00ff */
[----:B------:R-:W-:-:S04]  /*0070*/  SHF.R.U32.HI R7, RZ, 0x6, R3 ;  /* 0x00000006ff077819 */ /* 0x000fc80000011603 */
[----:B------:R-:W-:Y:S02]  /*0080*/  LOP3.LUT R5, R21, 0xfc, RZ, 0xc0, !PT ;  /* 0x000000fc15057812 */ /* 0x000fe400078ec0ff */
[----:B------:R-:W-:Y:S01]  /*0090*/  SGXT.U32 R7, R7, 0x2 ;  /* 0x000000020707781a */ /* 0x000fe20000000000 */
[----:B----4-:R-:W-:Y:S01]  /*00a0*/  IMAD.SHL.U32 R0, R0, 0x10, RZ ;  /* 0x0000001000007824 */ /* 0x010fe200078e00ff */
[----:B---3--:R-:W-:-:S04]  /*00b0*/  PRMT R5, R5, 0x6540, R2 ;  /* 0x0000654005057816 */ /* 0x008fc80000000002 */
[C---:B------:R-:W-:Y:S01]  /*00c0*/  ISETP.GE.AND P0, PT, R5.reuse, 0x340, PT ;  /* 0x000003400500780c */ /* 0x040fe20003f06270 */
[----:B------:R-:W-:Y:S01]  /*00d0*/  IMAD.HI R4, R5, 0x4ec4ec4f, RZ ;  /* 0x4ec4ec4f05047827 */ /* 0x000fe200078e02ff */
[----:B------:R-:W-:Y:S02]  /*00e0*/  LOP3.LUT R18, R0, R7, RZ, 0xfc, !PT ;  /* 0x0000000700127212 */ /* 0x000fe400078efcff */
[----:B------:R-:W-:Y:S02]  /*00f0*/  CS2R R6, SRZ ;  /* 0x0000000000067805 */ /* 0x000fe4000001ff00 */
[----:B------:R-:W-:Y:S02]  /*0100*/  SHF.R.U32.HI R9, RZ, 0x1f, R4 ;  /* 0x0000001fff097819 */ /* 0x000fe40000011604 */
[----:B------:R-:W-:Y:S02]  /*0110*/  ISETP.LT.AND P1, PT, R18, 0x100, !P0 ;  /* 0x000001001200780c */ /* 0x000fe40004721270 */
[----:B------:R-:W-:-:S02]  /*0120*/  LEA.HI.SX32 R4, R4, R9, 0x1a ;  /* 0x0000000904047211 */ /* 0x000fc400078fd2ff */
[----:B------:R-:W-:-:S03]  /*0130*/  LOP3.LUT R8, R18, 0x4, RZ, 0xfc, !PT ;  /* 0x0000000412087812 */ /* 0x000fc600078efcff */
[----:B------:R-:W-:Y:S01]  /*0140*/  IMAD R5, R4, -0xd0, R5 ;  /* 0xffffff3004057824 */ /* 0x000fe200078e0205 */
[----:B------:R-:W-:Y:S02]  /*0150*/  ISETP.LT.AND P2, PT, R8, 0x100, !P0 ;  /* 0x000001000800780c */ /* 0x000fe40004741270 */
[----:B------:R-:W-:Y:S01]  /*0160*/  CS2R R8, SRZ ;  /* 0x0000000000087805 */ /* 0x000fe2000001ff00 */
[----:B------:R-:W-:Y:S01]  /*0170*/  IMAD R19, R4, 0xd000, R5 ;  /* 0x0000d00004137824 */ /* 0x000fe200078e0205 */
[----:B------:R-:W-:-:S03]  /*0180*/  CS2R R4, SRZ ;  /* 0x0000000000047805 */ /* 0x000fc6000001ff00 */
[----:B------:R-:W-:-:S04]  /*0190*/  IMAD R19, R18, 0xd0, R19 ;  /* 0x000000d012137824 */ /* 0x000fc800078e0213 */
[----:B--2---:R-:W-:-:S05]  /*01a0*/  IMAD.WIDE R14, R19, 0x4, R16 ;  /* 0x00000004130e7825 */ /* 0x004fca00078e0210 */
[----:B------:R1:W2:Y:S01]  /*01b0*/  @P1 LDG.E.EL.128 R4, desc[UR6][R14.64] ;  /* 0x000000060e041981 */ /* 0x0002a2000c2e1d00 */
[----:B------:R-:W-:Y:S01]  /*01c0*/  VIADD R23, R19, 0x340 ;  /* 0x0000034013177836 */ /* 0x000fe20000000000 */
[----:B------:R-:W-:Y:S02]  /*01d0*/  CS2R R10, SRZ ;  /* 0x00000000000a7805 */ /* 0x000fe4000001ff00 */
[----:B------:R-:W-:Y:S01]  /*01e0*/  LOP3.LUT R12, R18, 0x8, RZ, 0xfc, !PT ;  /* 0x00000008120c7812 */ /* 0x000fe200078efcff */
[----:B------:R-:W-:-:S03]  /*01f0*/  IMAD.WIDE R22, R23, 0x4, R16 ;  /* 0x0000000417167825 */ /* 0x000fc600078e0210 */
[----:B------:R-:W-:Y:S02]  /*0200*/  ISETP.LT.AND P1, PT, R12, 0x100, !P0 ;  /* 0x000001000c00780c */ /* 0x000fe40004721270 */
[----:B------:R3:W4:Y:S01]  /*0210*/  @P2 LDG.E.EL.128 R8, desc[UR6][R22.64] ;  /* 0x0000000616082981 */ /* 0x000722000c2e1d00 */
[----:B------:R-:W-:Y:S01]  /*0220*/  VIADD R25, R19, 0x680 ;  /* 0x0000068013197836 */ /* 0x000fe20000000000 */
[----:B------:R-:W-:Y:S02]  /*0230*/  CS2R R12, SRZ ;  /* 0x00000000000c7805 */ /* 0x000fe4000001ff00 */
[----:B-1----:R-:W-:Y:S01]  /*0240*/  CS2R R14, SRZ ;  /* 0x00000000000e7805 */ /* 0x002fe2000001ff00 */
[----:B------:R-:W-:-:S06]  /*0250*/  IMAD.WIDE R24, R25, 0x4, R16 ;  /* 0x0000000419187825 */ /* 0x000fcc00078e0210 */
[----:B------:R-:W5:Y:S01]  /*0260*/  @P1 LDG.E.EL.128 R12, desc[UR6][R24.64] ;  /* 0x00000006180c1981 */ /* 0x000f62000c2e1d00 */
[----:B------:R-:W-:Y:S01]  /*0270*/  LOP3.LUT R18, R18, 0xc, RZ, 0xfc, !PT ;  /* 0x0000000c12127812 */ /* 0x000fe200078efcff */
[----:B------:R-:W-:-:S03]  /*0280*/  VIADD R27, R19, 0x9c0 ;  /* 0x000009c0131b7836 */ /* 0x000fc60000000000 */
[----:B------:R-:W-:Y:S01]  /*0290*/  ISETP.LT.AND P0, PT, R18, 0x100, !P0 ;  /* 0x000001001200780c */ /* 0x000fe20004701270 */
[----:B------:R-:W-:Y:S01]  /*02a0*/  IMAD.WIDE R26, R27, 0x4, R16 ;  /* 0x000000041b1a7825 */ /* 0x000fe200078e0210 */
[----:B------:R-:W-:Y:S02]  /*02b0*/  CS2R R16, SRZ ;  /* 0x0000000000107805 */ /* 0x000fe4000001ff00 */
[----:B------:R-:W-:-:S09]  /*02c0*/  CS2R R18, SRZ ;  /* 0x0000000000127805 */ /* 0x000fd2000001ff00 */
[----:B------:R1:W5:Y:S01]  /*02d0*/  @P0 LDG.E.EL.128 R16, desc[UR6][R26.64] ;  /* 0x000000061a100981 */ /* 0x000362000c2e1d00 */
[----:B------:R-:W1:Y:S01]  /*02e0*/  S2UR UR5, SR_CgaCtaId ;  /* 0x00000000000579c3 */ /* 0x000e620000008800 */
[----:B------:R-:W-:Y:S01]  /*02f0*/  SHF.R.U32.HI R20, RZ, 0x2, R3 ;  /* 0x00000002ff147819 */ /* 0x000fe20000011603 */
[----:B------:R-:W-:Y:S01]  /*0300*/  UMOV UR4, 0x400 ;  /* 0x0000040000047882 */ /* 0x000fe20000000000 */
[----:B---3--:R-:W-:Y:S02]  /*0310*/  LOP3.LUT R22, R21, 0x3fc, RZ, 0xc0, !PT ;  /* 0x000003fc15167812 */ /* 0x008fe400078ec0ff */
[----:B------:R-:W-:Y:S02]  /*0320*/  LOP3.LUT R20, R20, 0x30, RZ, 0xc0, !PT ;  /* 0x0000003014147812 */ /* 0x000fe400078ec0ff */
[----:B------:R-:W-:Y:S01]  /*0330*/  PRMT R29, R3, 0x6540, R2 ;  /* 0x00006540031d7816 */ /* 0x000fe20000000002 */
[----:B01----:R-:W0:Y:S03]  /*0340*/  LDC.64 R26, c[0x0][0x220] ;  /* 0x00008800ff1a7b82 */ /* 0x003e260000000a00 */
[----:B------:R-:W-:Y:S01]  /*0350*/  ISETP.GE.AND P0, PT, R29, 0x340, PT ;  /* 0x000003401d00780c */ /* 0x000fe20003f06270 */
[----:B------:R-:W-:-:S06]  /*0360*/  UPRMT UR4, UR5, 0x654, UR4 ;  /* 0x0000065405047896 */ /* 0x000fcc0008000004 */
[----:B------:R-:W-:Y:S01]  /*0370*/  VIADD R23, R20, UR4 ;  /* 0x0000000414177c36 */ /* 0x000fe20008000000 */
[----:B------:R-:W-:-:S04]  /*0380*/  LOP3.LUT R20, R3, 0xff, RZ, 0xc0, !PT ;  /* 0x000000ff03147812 */ /* 0x000fc800078ec0ff */
[----:B------:R-:W-:Y:S02]  /*0390*/  LEA R22, R22, R23, 0x2 ;  /* 0x0000001716167211 */ /* 0x000fe400078e10ff */
[----:B------:R-:W-:-:S03]  /*03a0*/  LEA R20, R20, UR4, 0x2 ;  /* 0x0000000414147c11 */ /* 0x000fc6000f8e10ff */
[----:B--2---:R-:W-:Y:S01]  /*03b0*/  STS.128 [R22], R4 ;  /* 0x0000000416007388 */ /* 0x004fe20000000c00 */
[----:B------:R-:W-:Y:S06]  /*03c0*/  BAR.SYNC.DEFER_BLOCKING 0x0 ;  /* 0x0000000000007b1d */ /* 0x000fec0000010000 */
[----:B------:R-:W-:Y:S04]  /*03d0*/  LDS R23, [R20] ;  /* 0x0000000014177984 */ /* 0x000fe80000000800 */
[----:B------:R-:W-:Y:S04]  /*03e0*/  LDS R25, [R20+0x410] ;  /* 0x0004100014197984 */ /* 0x000fe80000000800 */
[----:B------:R-:W1:Y:S04]  /*03f0*/  LDS R24, [R20+0x820] ;  /* 0x0008200014187984 */ /* 0x000e680000000800 */
[----:B------:R-:W-:Y:S01]  /*0400*/  LDS R28, [R20+0xc30] ;  /* 0x000c3000141c7984 */ /* 0x000fe20000000800 */
[----:B------:R-:W-:Y:S06]  /*0410*/  BAR.SYNC.DEFER_BLOCKING 0x0 ;  /* 0x0000000000007b1d */ /* 0x000fec0000010000 */
[----:B----4-:R2:W-:Y:S02]  /*0420*/  STS.128 [R22], R8 ;  /* 0x0000000816007388 */ /* 0x0105e40000000c00 */
[----:B------:R-:W-:Y:S01]  /*0430*/  BAR.SYNC.DEFER_BLOCKING 0x0 ;  /* 0x0000000000007b1d */ /* 0x000fe20000010000 */
[----:B--2---:R-:W-:-:S07]  /*0440*/  IMAD.HI R8, R29, 0x4ec4ec4f, RZ ;  /* 0x4ec4ec4f1d087827 */ /* 0x004fce00078e02ff */
[----:B------:R-:W2:Y:S01]  /*0450*/  LDC.64 R10, c[0x0][0x230] ;  /* 0x00008c00ff0a7b82 */ /* 0x000ea20000000a00 */
[----:B------:R-:W-:-:S04]  /*0460*/  SHF.R.U32.HI R9, RZ, 0x1f, R8 ;  /* 0x0000001fff097819 */ /* 0x000fc80000011608 */
[----:B------:R-:W-:Y:S01]  /*0470*/  LEA.HI.SX32 R8, R8, R9, 0x1a ;  /* 0x0000000908087211 */ /* 0x000fe200078fd2ff */
[----:B------:R-:W3:Y:S04]  /*0480*/  LDS R4, [R20] ;  /* 0x0000000014047984 */ /* 0x000ee80000000800 */
[----:B------:R-:W-:Y:S04]  /*0490*/  LDS R5, [R20+0x410] ;  /* 0x0004100014057984 */ /* 0x000fe80000000800 */
[----:B------:R-:W-:Y:S04]  /*04a0*/  LDS R7, [R20+0x820] ;  /* 0x0008200014077984 */ /* 0x000fe80000000800 */
[----:B------:R-:W4:Y:S01]  /*04b0*/  LDS R6, [R20+0xc30] ;  /* 0x000c300014067984 */ /* 0x000f220000000800 */
[----:B------:R-:W-:Y:S06]  /*04c0*/  BAR.SYNC.DEFER_BLOCKING 0x0 ;  /* 0x0000000000007b1d */ /* 0x000fec0000010000 */
[----:B-----5:R5:W-:Y:S02]  /*04d0*/  STS.128 [R22], R12 ;  /* 0x0000000c16007388 */ /* 0x020be40000000c00 */
[----:B------:R-:W-:Y:S01]  /*04e0*/  BAR.SYNC.DEFER_BLOCKING 0x0 ;  /* 0x0000000000007b1d */ /* 0x000fe20000010000 */
[----:B-----5:R-:W-:-:S07]  /*04f0*/  IMAD R15, R8, -0xd0, R29 ;  /* 0xffffff30080f7824 */ /* 0x020fce00078e021d */
[----:B------:R-:W5:Y:S01]  /*0500*/  LDC.64 R8, c[0x0][0x218] ;  /* 0x00008600ff087b82 */ /* 0x000f620000000a00 */
[----:B0-----:R-:W-:Y:S01]  /*0510*/  IMAD.WIDE R26, R15, 0x4, R26 ;  /* 0x000000040f1a7825 */ /* 0x001fe200078e021a */
[----:B------:R-:W-:Y:S04]  /*0520*/  LDS R29, [R20] ;  /* 0x00000000141d7984 */ /* 0x000fe80000000800 */
[----:B------:R-:W0:Y:S04]  /*0530*/  LDS R14, [R20+0x410] ;  /* 0x00041000140e7984 */ /* 0x000e280000000800 */
[----:B------:R-:W0:Y:S04]  /*0540*/  LDS R13, [R20+0x820] ;  /* 0x00082000140d7984 */ /* 0x000e280000000800 */
[----:B------:R-:W0:Y:S01]  /*0550*/  LDS R12, [R20+0xc30] ;  /* 0x000c3000140c7984 */ /* 0x000e220000000800 */
[----:B------:R-:W-:Y:S06]  /*0560*/  BAR.SYNC.DEFER_BLOCKING 0x0 ;  /* 0x0000000000007b1d */ /* 0x000fec0000010000 */
[----:B------:R1:W-:Y:S02]  /*0570*/  STS.128 [R22], R16 ;  /* 0x0000001016007388 */ /* 0x0003e40000000c00 */
[----:B------:R-:W-:Y:S01]  /*0580*/  BAR.SYNC.DEFER_BLOCKING 0x0 ;  /* 0x0000000000007b1d */ /* 0x000fe20000010000 */
[----:B-1----:R-:W-:-:S06]  /*0590*/  IMAD.MOV.U32 R16, RZ, RZ, RZ ;  /* 0x000000ffff107224 */ /* 0x002fcc00078e00ff */
[----:B------:R1:W3:Y:S01]  /*05a0*/  @!P0 LDG.E.EL R16, desc[UR6][R26.64] ;  /* 0x000000061a108981 */ /* 0x0002e2000c2e1900 */
[----:B-----5:R-:W-:-:S03]  /*05b0*/  IMAD.WIDE R8, R15, 0x4, R8 ;  /* 0x000000040f087825 */ /* 0x020fc600078e0208 */
[----:B------:R-:W-:Y:S01]  /*05c0*/  LDS R17, [R20+0x410] ;  /* 0x0004100014117984 */ /* 0x000fe20000000800 */
[----:B--2---:R-:W-:-:S03]  /*05d0*/  IMAD.WIDE R10, R15, 0x4, R10 ;  /* 0x000000040f0a7825 */ /* 0x004fc600078e020a */
[----:B------:R-:W-:Y:S01]  /*05e0*/  LDS R19, [R20+0x820] ;  /* 0x0008200014137984 */ /* 0x000fe20000000800 */
[----:B-1----:R-:W-:Y:S02]  /*05f0*/  IMAD.MOV.U32 R26, RZ, RZ, RZ ;  /* 0x000000ffff1a7224 */ /* 0x002fe400078e00ff */
[----:B------:R-:W-:Y:S01]  /*0600*/  IMAD.MOV.U32 R18, RZ, RZ, RZ ;  /* 0x000000ffff127224 */ /* 0x000fe200078e00ff */
[----:B------:R-:W1:Y:S04]  /*0610*/  LDS R27, [R20] ;  /* 0x00000000141b7984 */ /* 0x000e680000000800 */
[----:B------:R2:W5:Y:S02]  /*0620*/  @!P0 LDG.E.EL R26, desc[UR6][R8.64] ;  /* 0x00000006081a8981 */ /* 0x000564000c2e1900 */
[----:B--2---:R-:W2:Y:S02]  /*0630*/  LDC.64 R8, c[0x0][0x228] ;  /* 0x00008a00ff087b82 */ /* 0x004ea40000000a00 */
[----:B--2---:R-:W-:-:S04]  /*0640*/  IMAD.WIDE R8, R15, 0x4, R8 ;  /* 0x000000040f087825 */ /* 0x004fc800078e0208 */
[----:B------:R-:W-:Y:S01]  /*0650*/  IMAD.MOV.U32 R15, RZ, RZ, RZ ;  /* 0x000000ffff0f7224 */ /* 0x000fe200078e00ff */
[----:B------:R2:W4:Y:S05]  /*0660*/  @!P0 LDG.E.EL R18, desc[UR6][R8.64] ;  /* 0x0000000608128981 */ /* 0x00052a000c2e1900 */
[----:B------:R0:W4:Y:S01]  /*0670*/  @!P0 LDG.E.EL R15, desc[UR6][R10.64] ;  /* 0x000000060a0f8981 */ /* 0x000122000c2e1900 */
[----:B------:R-:W1:Y:S01]  /*0680*/  S2UR UR4, SR_CgaCtaId ;  /* 0x00000000000479c3 */ /* 0x000e620000008800 */
[----:B------:R-:W-:Y:S01]  /*0690*/  UMOV UR5, 0x400 ;  /* 0x0000040000057882 */ /* 0x000fe20000000000 */
[----:B------:R-:W-:Y:S01]  /*06a0*/  SHF.R.U32.HI R3, RZ, 0x2, R3 ;  /* 0x00000002ff037819 */ /* 0x000fe20000011603 */
[----:B--2---:R-:W2:Y:S01]  /*06b0*/  S2R R8, SR_TID.X ;  /* 0x0000000000087919 */ /* 0x004ea20000002100 */
[----:B------:R-:W-:-:S02]  /*06c0*/  LOP3.LUT R0, R0, 0xc, R21, 0xf8, !PT ;  /* 0x0000000c00007812 */ /* 0x000fc400078ef815 */
[----:B------:R-:W-:Y:S01]  /*06d0*/  SGXT.U32 R3, R3, 0x6 ;  /* 0x000000060303781a */ /* 0x000fe20000000000 */
[----:B0-----:R-:W-:Y:S01]  /*06e0*/  IMAD.MOV.U32 R10, RZ, RZ, 0x3e800000 ;  /* 0x3e800000ff0a7424 */ /* 0x001fe200078e00ff */
[----:B-1----:R-:W-:Y:S01]  /*06f0*/  UPRMT UR4, UR4, 0x654, UR5 ;  /* 0x0000065404047896 */ /* 0x002fe20008000005 */
[----:B---3--:R-:W-:Y:S02]  /*0700*/  FADD R22, R16, 9.9999997473787516356e-06 ;  /* 0x3727c5ac10167421 */ /* 0x008fe40000000000 */
[----:B------:R0:W1:Y:S04]  /*0710*/  LDS R16, [R20+0xc30] ;  /* 0x000c300014107984 */ /* 0x0000680000000800 */
[----:B------:R-:W3:Y:S01]  /*0720*/  MUFU.SQRT R22, R22 ;  /* 0x0000001600167308 */ /* 0x000ee20000002000 */
[--C-:B-----5:R-:W-:Y:S01]  /*0730*/  FADD R24, R24, -R26.reuse ;  /* 0x8000001a18187221 */ /* 0x120fe20000000000 */
[--C-:B------:R-:W-:Y:S01]  /*0740*/  FADD R4, R4, -R26.reuse ;  /* 0x8000001a04047221 */ /* 0x100fe20000000000 */
[--C-:B0-----:R-:W-:Y:S01]  /*0750*/  FADD R20, R25, -R26.reuse ;  /* 0x8000001a19147221 */ /* 0x101fe20000000000 */
[--C-:B----4-:R-:W-:Y:S01]  /*0760*/  FADD R6, R6, -R26.reuse ;  /* 0x8000001a06067221 */ /* 0x110fe20000000000 */
[----:B---3--:R-:W-:Y:S01]  /*0770*/  FSETP.GT.AND P0, PT, R22, 8.50705917302346158658e+37, PT ;  /* 0x7e8000001600780b */ /* 0x008fe20003f04000 */
[--C-:B------:R-:W-:Y:S01]  /*0780*/  FADD R28, R28, -R26.reuse ;  /* 0x8000001a1c1c7221 */ /* 0x100fe20000000000 */
[----:B------:R-:W-:Y:S01]  /*0790*/  FSETP.GEU.AND P1, PT, R22, 1.175494350822287508e-38, PT ;  /* 0x008000001600780b */ /* 0x000fe20003f2e000 */
[--C-:B------:R-:W-:Y:S01]  /*07a0*/  FADD R14, R14, -R26.reuse ;  /* 0x8000001a0e0e7221 */ /* 0x100fe20000000000 */
[----:B------:R-:W-:Y:S01]  /*07b0*/  FSEL R10, R10, 1, P0 ;  /* 0x3f8000000a0a7808 */ /* 0x000fe20000000000 */
[--C-:B------:R-:W-:Y:S01]  /*07c0*/  FADD R13, R13, -R26.reuse ;  /* 0x8000001a0d0d7221 */ /* 0x100fe20000000000 */
[--C-:B------:R-:W-:Y:S01]  /*07d0*/  FADD R7, R7, -R26.reuse ;  /* 0x8000001a07077221 */ /* 0x100fe20000000000 */
[--C-:B------:R-:W-:Y:S01]  /*07e0*/  FADD R29, R29, -R26.reuse ;  /* 0x8000001a1d1d7221 */ /* 0x100fe20000000000 */
[--C-:B------:R-:W-:Y:S01]  /*07f0*/  FADD R12, R12, -R26.reuse ;  /* 0x8000001a0c0c7221 */ /* 0x100fe20000000000 */
[--C-:B------:R-:W-:Y:S01]  /*0800*/  FADD R27, R27, -R26.reuse ;  /* 0x8000001a1b1b7221 */ /* 0x100fe20000000000 */
[--C-:B------:R-:W-:Y:S01]  /*0810*/  FADD R17, R17, -R26.reuse ;  /* 0x8000001a11117221 */ /* 0x100fe20000000000 */
[----:B------:R-:W-:-:S02]  /*0820*/  FADD R19, R19, -R26 ;  /* 0x8000001a13137221 */ /* 0x000fc40000000000 */
[----:B------:R-:W-:Y:S02]  /*0830*/  @P0 FMUL R22, R22, 0.25 ;  /* 0x3e80000016160820 */ /* 0x000fe40000400000 */
[----:B------:R-:W-:Y:S02]  /*0840*/  @!P1 FMUL R10, R10, 16777216 ;  /* 0x4b8000000a0a9820 */ /* 0x000fe40000400000 */
[----:B------:R-:W-:-:S04]  /*0850*/  @!P1 FMUL R22, R22, 16777216 ;  /* 0x4b80000016169820 */ /* 0x000fc80000400000 */
[----:B------:R0:W3:Y:S01]  /*0860*/  MUFU.RCP R9, R22 ;  /* 0x0000001600097308 */ /* 0x0000e20000001000 */
[--C-:B-1----:R-:W-:Y:S01]  /*0870*/  FADD R16, R16, -R26.reuse ;  /* 0x8000001a10107221 */ /* 0x102fe20000000000 */
[----:B0-----:R-:W-:Y:S01]  /*0880*/  FADD R22, R5, -R26 ;  /* 0x8000001a05167221 */ /* 0x001fe20000000000 */
[----:B--2---:R-:W-:-:S04]  /*0890*/  SHF.L.U32 R5, R8, 0x4, RZ ;  /* 0x0000000408057819 */ /* 0x004fc800000006ff */
[----:B------:R-:W-:Y:S01]  /*08a0*/  LOP3.LUT R5, R5, 0xff0, RZ, 0xc0, !PT ;  /* 0x00000ff005057812 */ /* 0x000fe200078ec0ff */
[----:B---3--:R-:W-:Y:S01]  /*08b0*/  FMUL R9, R9, R10 ;  /* 0x0000000a09097220 */ /* 0x008fe20000400000 */
[----:B------:R-:W-:Y:S02]  /*08c0*/  FADD R10, R23, -R26 ;  /* 0x8000001a170a7221 */ /* 0x000fe40000000000 */
[----:B------:R-:W-:Y:S01]  /*08d0*/  LEA.HI R11, R5, UR4, RZ, 0x1e ;  /* 0x00000004050b7c11 */ /* 0x000fe2000f8ff0ff */
[C---:B------:R-:W-:Y:S01]  /*08e0*/  FMUL R24, R9.reuse, R24 ;  /* 0x0000001809187220 */ /* 0x040fe20000400000 */
[C---:B------:R-:W-:Y:S01]  /*08f0*/  FMUL R22, R9.reuse, R22 ;  /* 0x0000001609167220 */ /* 0x040fe20000400000 */
[C---:B------:R-:W-:Y:S01]  /*0900*/  FMUL R4, R9.reuse, R4 ;  /* 0x0000000409047220 */ /* 0x040fe20000400000 */
[C---:B------:R-:W-:Y:S01]  /*0910*/  FMUL R6, R9.reuse, R6 ;  /* 0x0000000609067220 */ /* 0x040fe20000400000 */
[--C-:B------:R-:W-:Y:S01]  /*0920*/  FFMA R24, R24, R18, R15.reuse ;  /* 0x0000001218187223 */ /* 0x100fe2000000000f */
[C---:B------:R-:W-:Y:S01]  /*0930*/  FMUL R20, R9.reuse, R20 ;  /* 0x0000001409147220 */ /* 0x040fe20000400000 */
[-CC-:B------:R-:W-:Y:S01]  /*0940*/  FFMA R4, R4, R18.reuse, R15.reuse ;  /* 0x0000001204047223 */ /* 0x180fe2000000000f */
[--C-:B------:R-:W-:Y:S01]  /*0950*/  FFMA R22, R22, R18, R15.reuse ;  /* 0x0000001216167223 */ /* 0x100fe2000000000f */
[C---:B------:R-:W-:Y:S01]  /*0960*/  FMUL R26, R9.reuse, R13 ;  /* 0x0000000d091a7220 */ /* 0x040fe20000400000 */
[C---:B------:R-:W-:Y:S01]  /*0970*/  FMUL R14, R9.reuse, R14 ;  /* 0x0000000e090e7220 */ /* 0x040fe20000400000 */
[C---:B------:R-:W-:Y:S01]  /*0980*/  FMUL R28, R9.reuse, R28 ;  /* 0x0000001c091c7220 */ /* 0x040fe20000400000 */
[-CC-:B------:R-:W-:Y:S01]  /*0990*/  FFMA R20, R20, R18.reuse, R15.reuse ;  /* 0x0000001214147223 */ /* 0x180fe2000000000f */
[-CC-:B------:R-:W-:Y:S01]  /*09a0*/  FFMA R6, R6, R18.reuse, R15.reuse ;  /* 0x0000001206067223 */ /* 0x180fe2000000000f */
[----:B------:R-:W-:Y:S01]  /*09b0*/  FSETP.GEU.AND P3, PT, R24, RZ, PT ;  /* 0x000000ff1800720b */ /* 0x000fe20003f6e000 */
[-CC-:B------:R-:W-:Y:S01]  /*09c0*/  FFMA R28, R28, R18.reuse, R15.reuse ;  /* 0x000000121c1c7223 */ /* 0x180fe2000000000f */
[-CC-:B------:R-:W-:Y:S01]  /*09d0*/  FFMA R14, R14, R18.reuse, R15.reuse ;  /* 0x000000120e0e7223 */ /* 0x180fe2000000000f */
[-CC-:B------:R-:W-:Y:S01]  /*09e0*/  FFMA R26, R26, R18.reuse, R15.reuse ;  /* 0x000000121a1a7223 */ /* 0x180fe2000000000f */
[----:B------:R-:W-:Y:S01]  /*09f0*/  FSETP.GEU.AND P1, PT, R4, RZ, PT ;  /* 0x000000ff0400720b */ /* 0x000fe20003f2e000 */
[C---:B------:R-:W-:Y:S01]  /*0a00*/  FMUL R29, R9.reuse, R29 ;  /* 0x0000001d091d7220 */ /* 0x040fe20000400000 */
[----:B------:R-:W-:Y:S01]  /*0a10*/  FSETP.GEU.AND P0, PT, R22, RZ, PT ;  /* 0x000000ff1600720b */ /* 0x000fe20003f0e000 */
[C---:B------:R-:W-:Y:S01]  /*0a20*/  FMUL R17, R9.reuse, R17 ;  /* 0x0000001109117220 */ /* 0x040fe20000400000 */
[C---:B------:R-:W-:Y:S01]  /*0a30*/  FMUL R19, R9.reuse, R19 ;  /* 0x0000001309137220 */ /* 0x040fe20000400000 */
[----:B------:R-:W-:Y:S01]  /*0a40*/  FSEL R24, R24, RZ, P3 ;  /* 0x000000ff18187208 */ /* 0x000fe20001800000 */
[----:B------:R-:W-:Y:S01]  /*0a50*/  FMUL R7, R9, R7 ;  /* 0x0000000709077220 */ /* 0x000fe20000400000 */
[----:B------:R-:W-:Y:S01]  /*0a60*/  FSETP.GEU.AND P4, PT, R20, RZ, PT ;  /* 0x000000ff1400720b */ /* 0x000fe20003f8e000 */
[-CC-:B------:R-:W-:Y:S01]  /*0a70*/  FFMA R29, R29, R18.reuse, R15.reuse ;  /* 0x000000121d1d7223 */ /* 0x180fe2000000000f */
[----:B------:R-:W-:Y:S01]  /*0a80*/  FSEL R4, R4, RZ, P1 ;  /* 0x000000ff04047208 */ /* 0x000fe20000800000 */
[-CC-:B------:R-:W-:Y:S01]  /*0a90*/  FFMA R17, R17, R18.reuse, R15.reuse ;  /* 0x0000001211117223 */ /* 0x180fe2000000000f */
[----:B------:R-:W-:Y:S01]  /*0aa0*/  FSEL R22, R22, RZ, P0 ;  /* 0x000000ff16167208 */ /* 0x000fe20000000000 */
[----:B------:R-:W-:Y:S01]  /*0ab0*/  FFMA R19, R19, R18, R15 ;  /* 0x0000001213137223 */ /* 0x000fe2000000000f */
[----:B------:R-:W-:Y:S01]  /*0ac0*/  FSETP.GEU.AND P3, PT, R6, RZ, PT ;  /* 0x000000ff0600720b */ /* 0x000fe20003f6e000 */
[C---:B------:R-:W-:Y:S01]  /*0ad0*/  FMUL R12, R9.reuse, R12 ;  /* 0x0000000c090c7220 */ /* 0x040fe20000400000 */
[----:B------:R-:W-:Y:S01]  /*0ae0*/  FSETP.GEU.AND P2, PT, R28, RZ, PT ;  /* 0x000000ff1c00720b */ /* 0x000fe20003f4e000 */
[C---:B------:R-:W-:Y:S01]  /*0af0*/  FMUL R10, R9.reuse, R10 ;  /* 0x0000000a090a7220 */ /* 0x040fe20000400000 */
[----:B------:R-:W-:Y:S01]  /*0b00*/  FSETP.GEU.AND P1, PT, R14, RZ, PT ;  /* 0x000000ff0e00720b */ /* 0x000fe20003f2e000 */
[C---:B------:R-:W-:Y:S01]  /*0b10*/  FMUL R27, R9.reuse, R27 ;  /* 0x0000001b091b7220 */ /* 0x040fe20000400000 */
[----:B------:R-:W-:Y:S01]  /*0b20*/  FSETP.GEU.AND P0, PT, R26, RZ, PT ;  /* 0x000000ff1a00720b */ /* 0x000fe20003f0e000 */
[----:B------:R-:W-:Y:S01]  /*0b30*/  FMUL R16, R9, R16 ;  /* 0x0000001009107220 */ /* 0x000fe20000400000 */
[----:B------:R-:W-:Y:S01]  /*0b40*/  IMAD R11, R5, 0x4, R11 ;  /* 0x00000004050b7824 */ /* 0x000fe200078e020b */
[----:B------:R-:W-:Y:S01]  /*0b50*/  BAR.SYNC.DEFER_BLOCKING 0x0 ;  /* 0x0000000000007b1d */ /* 0x000fe20000010000 */
[----:B------:R-:W-:Y:S01]  /*0b60*/  FSEL R20, R20, RZ, P4 ;  /* 0x000000ff14147208 */ /* 0x000fe20002000000 */
[-CC-:B------:R-:W-:Y:S01]  /*0b70*/  FFMA R7, R7, R18.reuse, R15.reuse ;  /* 0x0000001207077223 */ /* 0x180fe2000000000f */
[----:B------:R-:W-:Y:S01]  /*0b80*/  FSEL R6, R6, RZ, P3 ;  /* 0x000000ff06067208 */ /* 0x000fe20001800000 */
[-CC-:B------:R-:W-:Y:S01]  /*0b90*/  FFMA R10, R10, R18.reuse, R15.reuse ;  /* 0x000000120a0a7223 */ /* 0x180fe2000000000f */
[----:B------:R-:W-:Y:S01]  /*0ba0*/  FSEL R28, R28, RZ, P2 ;  /* 0x000000ff1c1c7208 */ /* 0x000fe20001000000 */
[-CC-:B------:R-:W-:Y:S01]  /*0bb0*/  FFMA R12, R12, R18.reuse, R15.reuse ;  /* 0x000000120c0c7223 */ /* 0x180fe2000000000f */
[----:B------:R-:W-:Y:S01]  /*0bc0*/  FSEL R14, R14, RZ, P1 ;  /* 0x000000ff0e0e7208 */ /* 0x000fe20000800000 */
[-CC-:B------:R-:W-:Y:S01]  /*0bd0*/  FFMA R27, R27, R18.reuse, R15.reuse ;  /* 0x000000121b1b7223 */ /* 0x180fe2000000000f */
[----:B------:R-:W-:Y:S01]  /*0be0*/  FSEL R26, R26, RZ, P0 ;  /* 0x000000ff1a1a7208 */ /* 0x000fe20000000000 */
[----:B------:R-:W-:Y:S01]  /*0bf0*/  FFMA R16, R16, R18, R15 ;  /* 0x0000001210107223 */ /* 0x000fe2000000000f */
[----:B------:R-:W-:Y:S01]  /*0c00*/  FSETP.GEU.AND P2, PT, R29, RZ, PT ;  /* 0x000000ff1d00720b */ /* 0x000fe20003f4e000 */
[----:B------:R-:W-:Y:S01]  /*0c10*/  IMAD.SHL.U32 R5, R8, 0x4, RZ ;  /* 0x0000000408057824 */ /* 0x000fe200078e00ff */
[----:B------:R-:W-:-:S02]  /*0c20*/  FSETP.GEU.AND P0, PT, R19, RZ, PT ;  /* 0x000000ff1300720b */ /* 0x000fc40003f0e000 */
[----:B------:R-:W-:Y:S02]  /*0c30*/  FSETP.GEU.AND P1, PT, R17, RZ, PT ;  /* 0x000000ff1100720b */ /* 0x000fe40003f2e000 */
[C---:B------:R-:W-:Y:S02]  /*0c40*/  FSETP.GEU.AND P4, PT, R7.reuse, RZ, PT ;  /* 0x000000ff0700720b */ /* 0x040fe40003f8e000 */
[C---:B------:R-:W-:Y:S02]  /*0c50*/  FSETP.GEU.AND P3, PT, R12.reuse, RZ, PT ;  /* 0x000000ff0c00720b */ /* 0x040fe40003f6e000 */
[----:B------:R-:W-:Y:S02]  /*0c60*/  FSEL R18, R7, RZ, P4 ;  /* 0x000000ff07127208 */ /* 0x000fe40002000000 */
[----:B------:R-:W-:Y:S01]  /*0c70*/  FSEL R12, R12, RZ, P3 ;  /* 0x000000ff0c0c7208 */ /* 0x000fe20001800000 */
[----:B------:R0:W-:Y:S01]  /*0c80*/  STS [R11+0x4], R20 ;  /* 0x000004140b007388 */ /* 0x0001e20000000800 */
[----:B------:R-:W-:-:S03]  /*0c90*/  LOP3.LUT R8, R8, 0xfc, RZ, 0xc0, !PT ;  /* 0x000000fc08087812 */ /* 0x000fc600078ec0ff */
[----:B------:R1:W-:Y:S04]  /*0ca0*/  STS [R11+0x14], R22 ;  /* 0x000014160b007388 */ /* 0x0003e80000000800 */
[----:B------:R2:W-:Y:S01]  /*0cb0*/  STS [R11+0x1c], R6 ;  /* 0x00001c060b007388 */ /* 0x0005e20000000800 */
[----:B0-----:R-:W-:Y:S02]  /*0cc0*/  FSEL R20, R29, RZ, P2 ;  /* 0x000000ff1d147208 */ /* 0x001fe40001000000 */
[----:B------:R-:W-:Y:S01]  /*0cd0*/  FSETP.GEU.AND P2, PT, R27, RZ, PT ;  /* 0x000000ff1b00720b */ /* 0x000fe20003f4e000 */
[----:B------:R0:W-:Y:S01]  /*0ce0*/  STS [R11+0x10], R4 ;  /* 0x000010040b007388 */ /* 0x0001e20000000800 */
[----:B-1----:R-:W-:Y:S02]  /*0cf0*/  FSEL R22, R19, RZ, P0 ;  /* 0x000000ff13167208 */ /* 0x002fe40000000000 */
[----:B------:R-:W-:Y:S01]  /*0d00*/  FSETP.GEU.AND P0, PT, R16, RZ, PT ;  /* 0x000000ff1000720b */ /* 0x000fe20003f0e000 */
[----:B------:R1:W-:Y:S01]  /*0d10*/  STS [R11+0x18], R18 ;  /* 0x000018120b007388 */ /* 0x0003e20000000800 */
[----:B--2---:R-:W-:-:S02]  /*0d20*/  FSEL R6, R17, RZ, P1 ;  /* 0x000000ff11067208 */ /* 0x004fc40000800000 */
[----:B------:R-:W-:Y:S01]  /*0d30*/  FSETP.GEU.AND P1, PT, R10, RZ, PT ;  /* 0x000000ff0a00720b */ /* 0x000fe20003f2e000 */
[----:B------:R-:W-:Y:S01]  /*0d40*/  STS [R11+0x8], R24 ;  /* 0x000008180b007388 */ /* 0x000fe20000000800 */
[----:B------:R-:W-:Y:S02]  /*0d50*/  FSEL R16, R16, RZ, P0 ;  /* 0x000000ff10107208 */ /* 0x000fe40000000000 */
[----:B0-----:R-:W-:Y:S01]  /*0d60*/  FSEL R4, R27, RZ, P2 ;  /* 0x000000ff1b047208 */ /* 0x001fe20001000000 */
[----:B------:R-:W-:Y:S01]  /*0d70*/  STS [R11+0xc], R28 ;  /* 0x00000c1c0b007388 */ /* 0x000fe20000000800 */
[----:B------:R-:W-:Y:S02]  /*0d80*/  FSEL R10, R10, RZ, P1 ;  /* 0x000000ff0a0a7208 */ /* 0x000fe40000800000 */
[----:B-1----:R-:W-:Y:S01]  /*0d90*/  LOP3.LUT R18, R5, 0x3fc, RZ, 0xc0, !PT ;  /* 0x000003fc05127812 */ /* 0x002fe200078ec0ff */
[----:B------:R0:W-:Y:S01]  /*0da0*/  STS [R11+0x20], R20 ;  /* 0x000020140b007388 */ /* 0x0001e20000000800 */
[----:B------:R-:W-:-:S02]  /*0db0*/  ISETP.GE.AND P0, PT, R0, 0x100, PT ;  /* 0x000001000000780c */ /* 0x000fc40003f06270 */
[C---:B------:R-:W-:Y:S01]  /*0dc0*/  LOP3.LUT R5, R18.reuse, 0x400, RZ, 0xfc, !PT ;  /* 0x0000040012057812 */ /* 0x040fe200078efcff */
[----:B------:R-:W-:Y:S01]  /*0dd0*/  STS [R11+0x24], R14 ;  /* 0x0000240e0b007388 */ /* 0x000fe20000000800 */
[----:B------:R-:W-:Y:S02]  /*0de0*/  LOP3.LUT R9, R18, 0x800, RZ, 0xfc, !PT ;  /* 0x0000080012097812 */ /* 0x000fe400078efcff */
[----:B------:R-:W-:Y:S01]  /*0df0*/  SHF.R.U32.HI R7, RZ, 0x2, R5 ;  /* 0x00000002ff077819 */ /* 0x000fe20000011605 */
[----:B------:R-:W-:Y:S01]  /*0e00*/  STS [R11+0x28], R26 ;  /* 0x0000281a0b007388 */ /* 0x000fe20000000800 */
[----:B------:R-:W-:Y:S01]  /*0e10*/  SHF.R.U32.HI R9, RZ, 0x2, R9 ;  /* 0x00000002ff097819 */ /* 0x000fe20000011609 */
[----:B------:R-:W-:Y:S01]  /*0e20*/  VIADD R5, R8, UR4 ;  /* 0x0000000408057c36 */ /* 0x000fe20008000000 */
[----:B------:R-:W-:Y:S01]  /*0e30*/  LOP3.LUT R7, R7, 0x1fc, RZ, 0xc0, !PT ;  /* 0x000001fc07077812 */ /* 0x000fe200078ec0ff */
[----:B------:R-:W-:Y:S01]  /*0e40*/  STS [R11+0x2c], R12 ;  /* 0x00002c0c0b007388 */ /* 0x000fe20000000800 */
[----:B------:R-:W-:-:S02]  /*0e50*/  LOP3.LUT R9, R9, 0x2fc, RZ, 0xc0, !PT ;  /* 0x000002fc09097812 */ /* 0x000fc400078ec0ff */
[C---:B------:R-:W-:Y:S01]  /*0e60*/  LEA R19, R18.reuse, R5, 0x2 ;  /* 0x0000000512137211 */ /* 0x040fe200078e10ff */
[----:B------:R1:W-:Y:S01]  /*0e70*/  STS [R11+0x38], R22 ;  /* 0x000038160b007388 */ /* 0x0003e20000000800 */
[----:B------:R-:W-:Y:S02]  /*0e80*/  VIADD R7, R7, UR4 ;  /* 0x0000000407077c36 */ /* 0x000fe40008000000 */
[----:B------:R-:W-:Y:S01]  /*0e90*/  VIADD R9, R9, UR4 ;  /* 0x0000000409097c36 */ /* 0x000fe20008000000 */
[----:B------:R-:W-:Y:S01]  /*0ea0*/  STS [R11+0x34], R6 ;  /* 0x000034060b007388 */ /* 0x000fe20000000800 */
[----:B0-----:R-:W-:-:S03]  /*0eb0*/  IMAD R20, R18, 0x4, R7 ;  /* 0x0000000412147824 */ /* 0x001fc600078e0207 */
[----:B------:R-:W-:Y:S01]  /*0ec0*/  STS [R11+0x30], R4 ;  /* 0x000030040b007388 */ /* 0x000fe20000000800 */
[----:B-1----:R-:W-:-:S03]  /*0ed0*/  IMAD R22, R18, 0x4, R9 ;  /* 0x0000000412167824 */ /* 0x002fc600078e0209 */
[----:B------:R-:W-:Y:S04]  /*0ee0*/  STS [R11], R10 ;  /* 0x0000000a0b007388 */ /* 0x000fe80000000800 */
[----:B------:R0:W-:Y:S01]  /*0ef0*/  STS [R11+0x3c], R16 ;  /* 0x00003c100b007388 */ /* 0x0001e20000000800 */
[----:B------:R-:W-:Y:S08]  /*0f00*/  BAR.SYNC.DEFER_BLOCKING 0x0 ;  /* 0x0000000000007b1d */ /* 0x000ff00000010000 */
[----:B0-----:R-:W0:Y:S01]  /*0f10*/  LDC.64 R16, c[0x0][0x238] ;  /* 0x00008e00ff107b82 */ /* 0x001e220000000a00 */
[----:B------:R-:W-:Y:S04]  /*0f20*/  LDS R4, [R19] ;  /* 0x0000000013047984 */ /* 0x000fe80000000800 */
[----:B------:R-:W-:Y:S04]  /*0f30*/  LDS R5, [R19+0x4] ;  /* 0x0000040013057984 */ /* 0x000fe80000000800 */
[----:B------:R-:W-:Y:S04]  /*0f40*/  LDS R6, [R19+0x8] ;  /* 0x0000080013067984 */ /* 0x000fe80000000800 */
[----:B------:R1:W2:Y:S04]  /*0f50*/  LDS R7, [R19+0xc] ;  /* 0x00000c0013077984 */ /* 0x0002a80000000800 */
[----:B------:R-:W-:Y:S04]  /*0f60*/  LDS R8, [R20+0x1000] ;  /* 0x0010000014087984 */ /* 0x000fe80000000800 */
[----:B------:R-:W-:Y:S01]  /*0f70*/  LDS R9, [R20+0x1004] ;  /* 0x0010040014097984 */ /* 0x000fe20000000800 */
[----:B-1----:R-:W-:-:S02]  /*0f80*/  PRMT R19, R3, 0x6540, R2 ;  /* 0x0000654003137816 */ /* 0x002fc40000000002 */
[----:B------:R-:W-:Y:S01]  /*0f90*/  LOP3.LUT R2, R18, 0xc00, RZ, 0xfc, !PT ;  /* 0x00000c0012027812 */ /* 0x000fe200078efcff */
[----:B------:R-:W-:Y:S01]  /*0fa0*/  LDS R10, [R20+0x1008] ;  /* 0x00100800140a7984 */ /* 0x000fe20000000800 */
[C---:B------:R-:W-:Y:S02]  /*0fb0*/  LOP3.LUT R23, R19.reuse, 0x40, RZ, 0xfc, !PT ;  /* 0x0000004013177812 */ /* 0x040fe400078efcff */
[C---:B------:R-:W-:Y:S01]  /*0fc0*/  LOP3.LUT R21, R19.reuse, 0x80, RZ, 0xfc, !PT ;  /* 0x0000008013157812 */ /* 0x040fe200078efcff */
[----:B------:R0:W1:Y:S01]  /*0fd0*/  LDS R11, [R20+0x100c] ;  /* 0x00100c00140b7984 */ /* 0x0000620000000800 */
[C---:B------:R-:W-:Y:S02]  /*0fe0*/  LOP3.LUT R3, R19.reuse, 0xc0, RZ, 0xfc, !PT ;  /* 0x000000c013037812 */ /* 0x040fe400078efcff */
[----:B------:R-:W-:Y:S01]  /*0ff0*/  ISETP.LT.AND P3, PT, R19, 0x340, !P0 ;  /* 0x000003401300780c */ /* 0x000fe20004761270 */
[----:B------:R-:W-:Y:S01]  /*1000*/  LDS R12, [R22+0x2000] ;  /* 0x00200000160c7984 */ /* 0x000fe20000000800 */
[----:B------:R-:W-:Y:S01]  /*1010*/  ISETP.LT.AND P2, PT, R23, 0x340, !P0 ;  /* 0x000003401700780c */ /* 0x000fe20004741270 */
[--C-:B------:R-:W-:Y:S01]  /*1020*/  IMAD R19, R19, 0x100, R0.reuse ;  /* 0x0000010013137824 */ /* 0x100fe200078e0200 */
[----:B------:R-:W-:Y:S01]  /*1030*/  ISETP.LT.AND P1, PT, R21, 0x340, !P0 ;  /* 0x000003401500780c */ /* 0x000fe20004721270 */
[----:B------:R-:W-:Y:S01]  /*1040*/  LDS R13, [R22+0x2004] ;  /* 0x00200400160d7984 */ /* 0x000fe20000000800 */
[----:B------:R-:W-:Y:S01]  /*1050*/  ISETP.LT.AND P0, PT, R3, 0x340, !P0 ;  /* 0x000003400300780c */ /* 0x000fe20004701270 */
[----:B------:R-:W-:Y:S01]  /*1060*/  IMAD R23, R23, 0x100, R0 ;  /* 0x0000010017177824 */ /* 0x000fe200078e0200 */
[----:B------:R-:W-:Y:S01]  /*1070*/  SHF.R.U32.HI R2, RZ, 0x2, R2 ;  /* 0x00000002ff027819 */ /* 0x000fe20000011602 */
[----:B------:R-:W-:Y:S01]  /*1080*/  LDS R14, [R22+0x2008] ;  /* 0x00200800160e7984 */ /* 0x000fe20000000800 */
[----:B------:R-:W-:Y:S01]  /*1090*/  LEA R25, R21, R0, 0x8 ;  /* 0x0000000015197211 */ /* 0x000fe200078e40ff */
[--C-:B0-----:R-:W-:Y:S01]  /*10a0*/  IMAD.WIDE R20, R19, 0x4, R16.reuse ;  /* 0x0000000413147825 */ /* 0x101fe200078e0210 */
[----:B------:R-:W-:Y:S01]  /*10b0*/  LOP3.LUT R2, R2, 0x3fc, RZ, 0xc0, !PT ;  /* 0x000003fc02027812 */ /* 0x000fe200078ec0ff */
[----:B------:R0:W3:Y:S02]  /*10c0*/  LDS R15, [R22+0x200c] ;  /* 0x00200c00160f7984 */ /* 0x0000e40000000800 */
[----:B------:R-:W-:-:S04]  /*10d0*/  IMAD.WIDE R24, R25, 0x4, R16 ;  /* 0x0000000419187825 */ /* 0x000fc800078e0210 */
[----:B------:R-:W-:Y:S02]  /*10e0*/  VIADD R19, R2, UR4 ;  /* 0x0000000402137c36 */ /* 0x000fe40008000000 */
[----:B0-----:R-:W-:Y:S01]  /*10f0*/  IMAD.WIDE R22, R23, 0x4, R16 ;  /* 0x0000000417167825 */ /* 0x001fe200078e0210 */
[----:B--2---:R0:W-:Y:S03]  /*1100*/  @P3 STG.E.128 desc[UR6][R20.64], R4 ;  /* 0x0000000414003986 */ /* 0x0041e6000c101d06 */
[----:B------:R-:W-:Y:S01]  /*1110*/  IMAD R19, R18, 0x4, R19 ;  /* 0x0000000412137824 */ /* 0x000fe200078e0213 */
[----:B-1----:R0:W-:Y:S04]  /*1120*/  @P2 STG.E.128 desc[UR6][R22.64], R8 ;  /* 0x0000000816002986 */ /* 0x0021e8000c101d06 */
[----:B---3--:R0:W-:Y:S02]  /*1130*/  @P1 STG.E.128 desc[UR6][R24.64], R12 ;  /* 0x0000000c18001986 */ /* 0x0081e4000c101d06 */
[----:B0-----:R-:W-:Y:S05]  /*1140*/  @!P0 EXIT ;  /* 0x000000000000894d */ /* 0x001fea0003800000 */
[----:B0-----:R-:W-:Y:S01]  /*1150*/  LDS R4, [R19+0x3000] ;  /* 0x0030000013047984 */ /* 0x001fe20000000800 */
[----:B------:R-:W-:-:S03]  /*1160*/  IMAD R3, R3, 0x100, R0 ;  /* 0x0000010003037824 */ /* 0x000fc600078e0200 */
[----:B------:R-:W-:Y:S01]  /*1170*/  LDS R5, [R19+0x3004] ;  /* 0x0030040013057984 */ /* 0x000fe20000000800 */
[----:B------:R-:W-:-:S03]  /*1180*/  IMAD.WIDE R16, R3, 0x4, R16 ;  /* 0x0000000403107825 */ /* 0x000fc600078e0210 */
[----:B------:R-:W-:Y:S04]  /*1190*/  LDS R6, [R19+0x3008] ;  /* 0x0030080013067984 */ /* 0x000fe80000000800 */
[----:B------:R-:W0:Y:S04]  /*11a0*/  LDS R7, [R19+0x300c] ;  /* 0x00300c0013077984 */ /* 0x000e280000000800 */
[----:B0-----:R-:W-:Y:S01]  /*11b0*/  STG.E.128 desc[UR6][R16.64], R4 ;  /* 0x0000000410007986 */ /* 0x001fe2000c101d06 */
[----:B------:R-:W-:Y:S05]  /*11c0*/  EXIT ;  /* 0x000000000000794d */ /* 0x000fea0003800000 */
.L_x_0:
[----:B------:R-:W-:-:S00]  /*11d0*/  BRA `(.L_x_0) ;  /* 0xfffffffc00fc7947 */ /* 0x000fc0000383ffff */
[----:B------:R-:W-:-:S00]  /*11e0*/  NOP ;  /* 0x0000000000007918 */ /* 0x000fc00000000000 */
        /* <DEDUP_REMOVED lines=9> */
.L_x_1:


//--------------------- .nv.global.init           --------------------------
	.section	.nv.global.init,"aw",@progbits
.nv.global.init:
	.type		_$_str,@object
	.size		_$_str,(_$_str_$_2 - _$_str)
_$_str:
        /*0000*/ 	.byte	0x5f, 0x5f, 0x43, 0x55, 0x44, 0x41, 0x5f, 0x46, 0x54, 0x5a, 0x00
	.type		_$_str_$_2,@object
	.size		_$_str_$_2,(.L_1 - _$_str_$_2)
_$_str_$_2:
        /*000b*/ 	.byte	0x5f, 0x5f, 0x43, 0x55, 0x44, 0x41, 0x5f, 0x50, 0x52, 0x45, 0x43, 0x5f, 0x53, 0x51, 0x52, 0x54
        /*001b*/ 	.byte	0x00
.L_1:


//--------------------- .nv.shared.triton_poi_fused__native_batch_norm_legit_no_training_relu_21 --------------------------
	.section	.nv.shared.triton_poi_fused__native_batch_norm_legit_no_training_relu_21,"aw",@nobits
	.sectionflags	@""
	.align	16
	.zero		1024


//--------------------- .nv.constant0.triton_poi_fused__native_batch_norm_legit_no_training_relu_21 --------------------------
	.section	.nv.constant0.triton_poi_fused__native_batch_norm_legit_no_training_relu_21,"a",@progbits
	.sectionflags	@""
	.align	4
.nv.constant0.triton_poi_fused__native_batch_norm_legit_no_training_relu_21:
	.zero		584
